	.headerflags	@"EF_CUDA_TEXMODE_UNIFIED EF_CUDA_64BIT_ADDRESS EF_CUDA_ACCELERATORS EF_CUDA_SM90 EF_CUDA_VIRTUAL_SM(EF_CUDA_SM90)"
	.elftype	@"ET_EXEC"


//--------------------- .nv.info                  --------------------------
	.section	.nv.info,"",@"SHT_CUDA_INFO"
	.align	4


	//----- nvinfo : EIATTR_REGCOUNT
	.align		4
        /*0000*/ 	.byte	0x04, 0x2f
        /*0002*/ 	.short	(.L_3 - .L_2)
	.align		4
.L_2:
        /*0004*/ 	.word	index@(triton_poi_fused_cat_6)
        /*0008*/ 	.word	0x00000030


	//----- nvinfo : EIATTR_MIN_STACK_SIZE
	.align		4
.L_3:
        /*000c*/ 	.byte	0x04, 0x12
        /*000e*/ 	.short	(.L_5 - .L_4)
	.align		4
.L_4:
        /*0010*/ 	.word	index@(triton_poi_fused_cat_6)
        /*0014*/ 	.word	0x00000000


	//----- nvinfo : EIATTR_FRAME_SIZE
	.align		4
.L_5:
        /*0018*/ 	.byte	0x04, 0x11
        /*001a*/ 	.short	(.L_7 - .L_6)
	.align		4
.L_6:
        /*001c*/ 	.word	index@(triton_poi_fused_cat_6)
        /*0020*/ 	.word	0x00000000


	//----- nvinfo : EIATTR_MIN_STACK_SIZE
	.align		4
.L_7:
        /*0024*/ 	.byte	0x04, 0x12
        /*0026*/ 	.short	(.L_9 - .L_8)
	.align		4
.L_8:
        /*0028*/ 	.word	index@(triton_poi_fused_cat_6)
        /*002c*/ 	.word	0x00000000
.L_9:


//--------------------- .nv.info.triton_poi_fused_cat_6 --------------------------
	.section	.nv.info.triton_poi_fused_cat_6,"",@"SHT_CUDA_INFO"
	.sectionflags	@""
	.align	4


	//----- nvinfo : EIATTR_CUDA_API_VERSION
	.align		4
        /*0000*/ 	.byte	0x04, 0x37
        /*0002*/ 	.short	(.L_11 - .L_10)
.L_10:
        /*0004*/ 	.word	0x0000007c


	//----- nvinfo : EIATTR_KPARAM_INFO
	.align		4
.L_11:
        /*0008*/ 	.byte	0x04, 0x17
        /*000a*/ 	.short	(.L_13 - .L_12)
.L_12:
        /*000c*/ 	.word	0x00000000
        /*0010*/ 	.short	0x0015
        /*0012*/ 	.short	0x00a8
        /*0014*/ 	.byte	0x00, 0xf0, 0x11, 0x00


	//----- nvinfo : EIATTR_KPARAM_INFO
	.align		4
.L_13:
        /*0018*/ 	.byte	0x04, 0x17
        /*001a*/ 	.short	(.L_15 - .L_14)
.L_14:
        /*001c*/ 	.word	0x00000000
        /*0020*/ 	.short	0x0014
        /*0022*/ 	.short	0x00a0
        /*0024*/ 	.byte	0x00, 0xf4, 0x21, 0x00


	//----- nvinfo : EIATTR_KPARAM_INFO
	.align		4
.L_15:
        /*0028*/ 	.byte	0x04, 0x17
        /*002a*/ 	.short	(.L_17 - .L_16)
.L_16:
        /*002c*/ 	.word	0x00000000
        /*0030*/ 	.short	0x0013
        /*0032*/ 	.short	0x0098
        /*0034*/ 	.byte	0x00, 0xf4, 0x21, 0x00


	//----- nvinfo : EIATTR_KPARAM_INFO
	.align		4
.L_17:
        /*0038*/ 	.byte	0x04, 0x17
        /*003a*/ 	.short	(.L_19 - .L_18)
.L_18:
        /*003c*/ 	.word	0x00000000
        /*0040*/ 	.short	0x0012
        /*0042*/ 	.short	0x0090
        /*0044*/ 	.byte	0x00, 0xf4, 0x21, 0x00


	//----- nvinfo : EIATTR_KPARAM_INFO
	.align		4
.L_19:
        /*0048*/ 	.byte	0x04, 0x17
        /*004a*/ 	.short	(.L_21 - .L_20)
.L_20:
        /*004c*/ 	.word	0x00000000
        /*0050*/ 	.short	0x0011
        /*0052*/ 	.short	0x0088
        /*0054*/ 	.byte	0x00, 0xf4, 0x21, 0x00


	//----- nvinfo : EIATTR_KPARAM_INFO
	.align		4
.L_21:
        /*0058*/ 	.byte	0x04, 0x17
        /*005a*/ 	.short	(.L_23 - .L_22)
.L_22:
        /*005c*/ 	.word	0x00000000
        /*0060*/ 	.short	0x0010
        /*0062*/ 	.short	0x0080
        /*0064*/ 	.byte	0x00, 0xf4, 0x21, 0x00


	//----- nvinfo : EIATTR_KPARAM_INFO
	.align		4
.L_23:
        /*0068*/ 	.byte	0x04, 0x17
        /*006a*/ 	.short	(.L_25 - .L_24)
.L_24:
        /*006c*/ 	.word	0x00000000
        /*0070*/ 	.short	0x000f
        /*0072*/ 	.short	0x0078
        /*0074*/ 	.byte	0x00, 0xf4, 0x21, 0x00


	//----- nvinfo : EIATTR_KPARAM_INFO
	.align		4
.L_25:
        /*0078*/ 	.byte	0x04, 0x17
        /*007a*/ 	.short	(.L_27 - .L_26)
.L_26:
        /*007c*/ 	.word	0x00000000
        /*0080*/ 	.short	0x000e
        /*0082*/ 	.short	0x0070
        /*0084*/ 	.byte	0x00, 0xf4, 0x21, 0x00


	//----- nvinfo : EIATTR_KPARAM_INFO
	.align		4
.L_27:
        /*0088*/ 	.byte	0x04, 0x17
        /*008a*/ 	.short	(.L_29 - .L_28)
.L_28:
        /*008c*/ 	.word	0x00000000
        /*0090*/ 	.short	0x000d
        /*0092*/ 	.short	0x0068
        /*0094*/ 	.byte	0x00, 0xf4, 0x21, 0x00


	//----- nvinfo : EIATTR_KPARAM_INFO
	.align		4
.L_29:
        /*0098*/ 	.byte	0x04, 0x17
        /*009a*/ 	.short	(.L_31 - .L_30)
.L_30:
        /*009c*/ 	.word	0x00000000
        /*00a0*/ 	.short	0x000c
        /*00a2*/ 	.short	0x0060
        /*00a4*/ 	.byte	0x00, 0xf4, 0x21, 0x00


	//----- nvinfo : EIATTR_KPARAM_INFO
	.align		4
.L_31:
        /*00a8*/ 	.byte	0x04, 0x17
        /*00aa*/ 	.short	(.L_33 - .L_32)
.L_32:
        /*00ac*/ 	.word	0x00000000
        /*00b0*/ 	.short	0x000b
        /*00b2*/ 	.short	0x0058
        /*00b4*/ 	.byte	0x00, 0xf4, 0x21, 0x00


	//----- nvinfo : EIATTR_KPARAM_INFO
	.align		4
.L_33:
        /*00b8*/ 	.byte	0x04, 0x17
        /*00ba*/ 	.short	(.L_35 - .L_34)
.L_34:
        /*00bc*/ 	.word	0x00000000
        /*00c0*/ 	.short	0x000a
        /*00c2*/ 	.short	0x0050
        /*00c4*/ 	.byte	0x00, 0xf4, 0x21, 0x00


	//----- nvinfo : EIATTR_KPARAM_INFO
	.align		4
.L_35:
        /*00c8*/ 	.byte	0x04, 0x17
        /*00ca*/ 	.short	(.L_37 - .L_36)
.L_36:
        /*00cc*/ 	.word	0x00000000
        /*00d0*/ 	.short	0x0009
        /*00d2*/ 	.short	0x0048
        /*00d4*/ 	.byte	0x00, 0xf4, 0x21, 0x00


	//----- nvinfo : EIATTR_KPARAM_INFO
	.align		4
.L_37:
        /*00d8*/ 	.byte	0x04, 0x17
        /*00da*/ 	.short	(.L_39 - .L_38)
.L_38:
        /*00dc*/ 	.word	0x00000000
        /*00e0*/ 	.short	0x0008
        /*00e2*/ 	.short	0x0040
        /*00e4*/ 	.byte	0x00, 0xf4, 0x21, 0x00


	//----- nvinfo : EIATTR_KPARAM_INFO
	.align		4
.L_39:
        /*00e8*/ 	.byte	0x04, 0x17
        /*00ea*/ 	.short	(.L_41 - .L_40)
.L_40:
        /*00ec*/ 	.word	0x00000000
        /*00f0*/ 	.short	0x0007
        /*00f2*/ 	.short	0x0038
        /*00f4*/ 	.byte	0x00, 0xf4, 0x21, 0x00


	//----- nvinfo : EIATTR_KPARAM_INFO
	.align		4
.L_41:
        /*00f8*/ 	.byte	0x04, 0x17
        /*00fa*/ 	.short	(.L_43 - .L_42)
.L_42:
        /*00fc*/ 	.word	0x00000000
        /*0100*/ 	.short	0x0006
        /*0102*/ 	.short	0x0030
        /*0104*/ 	.byte	0x00, 0xf4, 0x21, 0x00


	//----- nvinfo : EIATTR_KPARAM_INFO
	.align		4
.L_43:
        /*0108*/ 	.byte	0x04, 0x17
        /*010a*/ 	.short	(.L_45 - .L_44)
.L_44:
        /*010c*/ 	.word	0x00000000
        /*0110*/ 	.short	0x0005
        /*0112*/ 	.short	0x0028
        /*0114*/ 	.byte	0x00, 0xf4, 0x21, 0x00


	//----- nvinfo : EIATTR_KPARAM_INFO
	.align		4
.L_45:
        /*0118*/ 	.byte	0x04, 0x17
        /*011a*/ 	.short	(.L_47 - .L_46)
.L_46:
        /*011c*/ 	.word	0x00000000
        /*0120*/ 	.short	0x0004
        /*0122*/ 	.short	0x0020
        /*0124*/ 	.byte	0x00, 0xf4, 0x21, 0x00


	//----- nvinfo : EIATTR_KPARAM_INFO
	.align		4
.L_47:
        /*0128*/ 	.byte	0x04, 0x17
        /*012a*/ 	.short	(.L_49 - .L_48)
.L_48:
        /*012c*/ 	.word	0x00000000
        /*0130*/ 	.short	0x0003
        /*0132*/ 	.short	0x0018
        /*0134*/ 	.byte	0x00, 0xf4, 0x21, 0x00


	//----- nvinfo : EIATTR_KPARAM_INFO
	.align		4
.L_49:
        /*0138*/ 	.byte	0x04, 0x17
        /*013a*/ 	.short	(.L_51 - .L_50)
.L_50:
        /*013c*/ 	.word	0x00000000
        /*0140*/ 	.short	0x0002
        /*0142*/ 	.short	0x0010
        /*0144*/ 	.byte	0x00, 0xf4, 0x21, 0x00


	//----- nvinfo : EIATTR_KPARAM_INFO
	.align		4
.L_51:
        /*0148*/ 	.byte	0x04, 0x17
        /*014a*/ 	.short	(.L_53 - .L_52)
.L_52:
        /*014c*/ 	.word	0x00000000
        /*0150*/ 	.short	0x0001
        /*0152*/ 	.short	0x0008
        /*0154*/ 	.byte	0x00, 0xf4, 0x21, 0x00


	//----- nvinfo : EIATTR_KPARAM_INFO
	.align		4
.L_53:
        /*0158*/ 	.byte	0x04, 0x17
        /*015a*/ 	.short	(.L_55 - .L_54)
.L_54:
        /*015c*/ 	.word	0x00000000
        /*0160*/ 	.short	0x0000
        /*0162*/ 	.short	0x0000
        /*0164*/ 	.byte	0x00, 0xf4, 0x21, 0x00


	//----- nvinfo : EIATTR_SPARSE_MMA_MASK
	.align		4
.L_55:
        /*0168*/ 	.byte	0x03, 0x50
        /*016a*/ 	.short	0x0000


	//----- nvinfo : EIATTR_MAXREG_COUNT
	.align		4
        /*016c*/ 	.byte	0x03, 0x1b
        /*016e*/ 	.short	0x00ff


	//----- nvinfo : EIATTR_EXIT_INSTR_OFFSETS
	.align		4
        /*0170*/ 	.byte	0x04, 0x1c
        /*0172*/ 	.short	(.L_57 - .L_56)


	//   ....[0]....
.L_56:
        /*0174*/ 	.word	0x00001440


	//----- nvinfo : EIATTR_REQNTID
	.align		4
.L_57:
        /*0178*/ 	.byte	0x04, 0x10
        /*017a*/ 	.short	(.L_59 - .L_58)
.L_58:
        /*017c*/ 	.word	0x00000100
        /*0180*/ 	.word	0x00000001
        /*0184*/ 	.word	0x00000001


	//----- nvinfo : EIATTR_CBANK_PARAM_SIZE
	.align		4
.L_59:
        /*0188*/ 	.byte	0x03, 0x19
        /*018a*/ 	.short	0x00ac


	//----- nvinfo : EIATTR_PARAM_CBANK
	.align		4
        /*018c*/ 	.byte	0x04, 0x0a
        /*018e*/ 	.short	(.L_61 - .L_60)
	.align		4
.L_60:
        /*0190*/ 	.word	index@(.nv.constant0.triton_poi_fused_cat_6)
        /*0194*/ 	.short	0x0210
        /*0196*/ 	.short	0x00ac


	//----- nvinfo : EIATTR_SW_WAR
	.align		4
.L_61:
        /*0198*/ 	.byte	0x04, 0x36
        /*019a*/ 	.short	(.L_63 - .L_62)
.L_62:
        /*019c*/ 	.word	0x00000008
.L_63:


//--------------------- .nv.callgraph             --------------------------
	.section	.nv.callgraph,"",@"SHT_CUDA_CALLGRAPH"
	.align	4
	.sectionentsize	8
	.align		4
        /*0000*/ 	.word	0x00000000
	.align		4
        /*0004*/ 	.word	0xffffffff
	.align		4
        /*0008*/ 	.word	0x00000000
	.align		4
        /*000c*/ 	.word	0xfffffffe
	.align		4
        /*0010*/ 	.word	0x00000000
	.align		4
        /*0014*/ 	.word	0xfffffffd
	.align		4
        /*0018*/ 	.word	0x00000000
	.align		4
        /*001c*/ 	.word	0xfffffffc


//--------------------- .nv.constant4             --------------------------
	.section	.nv.constant4,"a",@progbits
	.align	8
	.align		8
.nv.constant4:
        /*0000*/ 	.dword	_$_str
	.align		8
        /*0008*/ 	.dword	_$_str_$_2


//--------------------- .text.triton_poi_fused_cat_6 --------------------------
	.section	.text.triton_poi_fused_cat_6,"ax",@progbits
	.align	128
        .global         triton_poi_fused_cat_6
        .type           triton_poi_fused_cat_6,@function
        .size           triton_poi_fused_cat_6,(.L_x_1 - triton_poi_fused_cat_6)
        .other          triton_poi_fused_cat_6,@"STO_CUDA_ENTRY STV_DEFAULT"
triton_poi_fused_cat_6:
.text.triton_poi_fused_cat_6:
[----:B------:R-:W-:Y:S01]  /*0000*/  LDC R1, c[0x0][0x28] ;  /* 0x00000a00ff017b82 */ /* 0x000fe20000000800 */
[----:B------:R-:W1:Y:S01]  /*0010*/  S2R R0, SR_TID.X ;  /* 0x0000000000007919 */ /* 0x000e620000002100 */
[----:B------:R-:W-:Y:S01]  /*0020*/  IMAD.MOV.U32 R26, RZ, RZ, RZ ;  /* 0x000000ffff1a7224 */ /* 0x000fe200078e00ff */
[----:B------:R-:W-:Y:S01]  /*0030*/  ULDC.64 UR4, c[0x0][0x208] ;  /* 0x0000820000047ab9 */ /* 0x000fe20000000a00 */
[----:B------:R-:W2:Y:S01]  /*0040*/  S2R R11, SR_CTAID.X ;  /* 0x00000000000b7919 */ /* 0x000ea20000002500 */
[----:B------:R-:W-:Y:S02]  /*0050*/  IMAD.MOV.U32 R30, RZ, RZ, RZ ;  /* 0x000000ffff1e7224 */ /* 0x000fe400078e00ff */
[----:B------:R-:W-:Y:S02]  /*0060*/  IMAD.MOV.U32 R34, RZ, RZ, RZ ;  /* 0x000000ffff227224 */ /* 0x000fe400078e00ff */
[----:B------:R-:W-:Y:S01]  /*0070*/  IMAD.MOV.U32 R41, RZ, RZ, RZ ;  /* 0x000000ffff297224 */ /* 0x000fe200078e00ff */
[----:B------:R-:W-:-:S02]  /*0080*/  CS2R R36, SRZ ;  /* 0x0000000000247805 */ /* 0x000fc4000001ff00 */
[----:B------:R-:W-:Y:S01]  /*0090*/  CS2R R38, SRZ ;  /* 0x0000000000267805 */ /* 0x000fe2000001ff00 */
[----:B------:R-:W-:Y:S01]  /*00a0*/  ULDC.64 UR6, c[0x0][0x238] ;  /* 0x00008e0000067ab9 */ /* 0x000fe20000000a00 */
[----:B------:R-:W-:Y:S01]  /*00b0*/  ULDC.64 UR8, c[0x0][0x260] ;  /* 0x0000980000087ab9 */ /* 0x000fe20000000a00 */
[----:B------:R-:W-:Y:S01]  /*00c0*/  ULDC.64 UR10, c[0x0][0x288] ;  /* 0x0000a200000a7ab9 */ /* 0x000fe20000000a00 */
[----:B------:R-:W3:Y:S08]  /*00d0*/  LDC.64 R16, c[0x0][0x210] ;  /* 0x00008400ff107b82 */ /* 0x000ef00000000a00 */
[----:B------:R-:W4:Y:S08]  /*00e0*/  LDC.64 R42, c[0x0][0x218] ;  /* 0x00008600ff2a7b82 */ /* 0x000f300000000a00 */
[----:B------:R-:W5:Y:S01]  /*00f0*/  LDC.64 R24, c[0x0][0x230] ;  /* 0x00008c00ff187b82 */ /* 0x000f620000000a00 */
[----:B-1----:R-:W-:-:S05]  /*0100*/  IMAD.SHL.U32 R0, R0, 0x2, RZ ;  /* 0x0000000200007824 */ /* 0x002fca00078e00ff */
[----:B------:R-:W-:Y:S02]  /*0110*/  LOP3.LUT R0, R0, 0x1fe, RZ, 0xc0, !PT ;  /* 0x000001fe00007812 */ /* 0x000fe400078ec0ff */
[----:B------:R-:W1:Y:S03]  /*0120*/  LDC.64 R28, c[0x0][0x258] ;  /* 0x00009600ff1c7b82 */ /* 0x000e660000000a00 */
[----:B--2---:R-:W-:-:S05]  /*0130*/  IMAD R0, R11, 0x200, R0 ;  /* 0x000002000b007824 */ /* 0x004fca00078e0200 */
[----:B------:R-:W-:-:S04]  /*0140*/  SHF.R.S32.HI R3, RZ, 0x1f, R0 ;  /* 0x0000001fff037819 */ /* 0x000fc80000011400 */
[----:B------:R-:W-:Y:S02]  /*0150*/  LEA.HI R8, R3, R0, RZ, 0xc ;  /* 0x0000000003087211 */ /* 0x000fe400078f60ff */
[----:B------:R-:W2:Y:S02]  /*0160*/  LDC.64 R2, c[0x0][0x220] ;  /* 0x00008800ff027b82 */ /* 0x000ea40000000a00 */
[----:B------:R-:W-:-:S05]  /*0170*/  SHF.R.S32.HI R45, RZ, 0xc, R8 ;  /* 0x0000000cff2d7819 */ /* 0x000fca0000011408 */
[----:B------:R-:W-:-:S05]  /*0180*/  IMAD.HI R4, R45, 0x2aaaaaab, RZ ;  /* 0x2aaaaaab2d047827 */ /* 0x000fca00078e02ff */
[----:B------:R-:W-:-:S04]  /*0190*/  SHF.R.U32.HI R5, RZ, 0x1f, R4 ;  /* 0x0000001fff057819 */ /* 0x000fc80000011604 */
[----:B------:R-:W-:-:S05]  /*01a0*/  LEA.HI R4, R4, R5, RZ, 0x1a ;  /* 0x0000000504047211 */ /* 0x000fca00078fd0ff */
[----:B------:R-:W-:Y:S02]  /*01b0*/  IMAD R45, R4, -0x180, R45 ;  /* 0xfffffe80042d7824 */ /* 0x000fe400078e022d */
[----:B------:R-:W1:Y:S02]  /*01c0*/  LDC.64 R4, c[0x0][0x248] ;  /* 0x00009200ff047b82 */ /* 0x000e640000000a00 */
[C---:B--2---:R-:W-:Y:S01]  /*01d0*/  IMAD.WIDE R2, R45.reuse, 0x4, R2 ;  /* 0x000000042d027825 */ /* 0x044fe200078e0202 */
[----:B------:R-:W-:-:S13]  /*01e0*/  ISETP.GE.AND P0, PT, R45, 0x60, PT ;  /* 0x000000602d00780c */ /* 0x000fda0003f06270 */
[----:B------:R-:W2:Y:S01]  /*01f0*/  @!P0 LDG.E.EL R26, desc[UR4][R2.64] ;  /* 0x00000004021a8981 */ /* 0x000ea2000c2e1900 */
[----:B------:R-:W-:-:S03]  /*0200*/  VIADD R6, R45, 0xffffffa0 ;  /* 0xffffffa02d067836 */ /* 0x000fc60000000000 */
[----:B------:R3:W2:Y:S02]  /*0210*/  @!P0 LDG.E.EL R30, desc[UR4][R2.64] ;  /* 0x00000004021e8981 */ /* 0x0006a4000c2e1900 */
[----:B------:R-:W-:Y:S01]  /*0220*/  ISETP.GE.U32.AND P1, PT, R6, 0x60, PT ;  /* 0x000000600600780c */ /* 0x000fe20003f26070 */
[C---:B01----:R-:W-:Y:S01]  /*0230*/  IMAD.WIDE R4, R45.reuse, 0x4, R4 ;  /* 0x000000042d047825 */ /* 0x043fe200078e0204 */
[----:B------:R-:W3:Y:S11]  /*0240*/  LDC.64 R6, c[0x0][0x270] ;  /* 0x00009c00ff067b82 */ /* 0x000ef60000000a00 */
[----:B------:R-:W2:Y:S04]  /*0250*/  @!P1 LDG.E.EL R34, desc[UR4][R4.64+-0x180] ;  /* 0xfffe800404229981 */ /* 0x000ea8000c2e1900 */
[----:B------:R0:W2:Y:S01]  /*0260*/  @!P1 LDG.E.EL R41, desc[UR4][R4.64+-0x180] ;  /* 0xfffe800404299981 */ /* 0x0000a2000c2e1900 */
[----:B------:R-:W-:-:S05]  /*0270*/  VIADD R9, R45, 0xffffff40 ;  /* 0xffffff402d097836 */ /* 0x000fca0000000000 */
[----:B------:R-:W-:Y:S01]  /*0280*/  ISETP.GE.U32.AND P3, PT, R9, 0x60, PT ;  /* 0x000000600900780c */ /* 0x000fe20003f66070 */
[C---:B---3--:R-:W-:Y:S02]  /*0290*/  IMAD.WIDE R2, R45.reuse, 0x4, R6 ;  /* 0x000000042d027825 */ /* 0x048fe400078e0206 */
[----:B------:R-:W0:Y:S10]  /*02a0*/  LDC.64 R6, c[0x0][0x298] ;  /* 0x0000a600ff067b82 */ /* 0x000e340000000a00 */
[----:B------:R-:W3:Y:S04]  /*02b0*/  @!P3 LDG.E.EL R36, desc[UR4][R2.64+-0x300] ;  /* 0xfffd00040224b981 */ /* 0x000ee8000c2e1900 */
[----:B------:R1:W3:Y:S01]  /*02c0*/  @!P3 LDG.E.EL R39, desc[UR4][R2.64+-0x300] ;  /* 0xfffd00040227b981 */ /* 0x0002e2000c2e1900 */
[C---:B------:R-:W-:Y:S01]  /*02d0*/  ISETP.GT.AND P2, PT, R45.reuse, 0x11f, PT ;  /* 0x0000011f2d00780c */ /* 0x040fe20003f44270 */
[----:B0-----:R-:W-:-:S12]  /*02e0*/  IMAD.WIDE R4, R45, 0x4, R6 ;  /* 0x000000042d047825 */ /* 0x001fd800078e0206 */
[----:B------:R-:W3:Y:S04]  /*02f0*/  @P2 LDG.E.EL R37, desc[UR4][R4.64+-0x480] ;  /* 0xfffb800404252981 */ /* 0x000ee8000c2e1900 */
[----:B------:R0:W3:Y:S01]  /*0300*/  @P2 LDG.E.EL R38, desc[UR4][R4.64+-0x480] ;  /* 0xfffb800404262981 */ /* 0x0000e2000c2e1900 */
[----:B------:R-:W-:Y:S01]  /*0310*/  IMAD.HI R6, R0, 0x2aaaaaab, RZ ;  /* 0x2aaaaaab00067827 */ /* 0x000fe200078e02ff */
[----:B-1----:R-:W-:-:S03]  /*0320*/  SHF.R.S32.HI R3, RZ, 0x16, R11 ;  /* 0x00000016ff037819 */ /* 0x002fc6000001140b */
[----:B------:R-:W-:Y:S01]  /*0330*/  VIADD R2, R0, 0x1 ;  /* 0x0000000100027836 */ /* 0x000fe20000000000 */
[----:B------:R-:W-:Y:S02]  /*0340*/  SHF.R.U32.HI R7, RZ, 0x1f, R6 ;  /* 0x0000001fff077819 */ /* 0x000fe40000011606 */
[----:B------:R-:W-:Y:S02]  /*0350*/  SGXT R3, R3, 0x1 ;  /* 0x000000010303781a */ /* 0x000fe40000000200 */
[----:B------:R-:W-:Y:S02]  /*0360*/  LEA.HI.SX32 R6, R6, R7, 0xe ;  /* 0x0000000706067211 */ /* 0x000fe400078f72ff */
[----:B------:R-:W-:Y:S02]  /*0370*/  LOP3.LUT R7, R8, 0xfffff000, RZ, 0xc0, !PT ;  /* 0xfffff00008077812 */ /* 0x000fe400078ec0ff */
[----:B------:R-:W-:Y:S01]  /*0380*/  LEA.HI R3, R3, R2, RZ, 0xc ;  /* 0x0000000203037211 */ /* 0x000fe200078f60ff */
[----:B------:R-:W-:Y:S01]  /*0390*/  IMAD R22, R6, 0x60000, RZ ;  /* 0x0006000006167824 */ /* 0x000fe200078e02ff */
[----:B0-----:R-:W-:Y:S01]  /*03a0*/  SHF.R.S32.HI R5, RZ, 0x1f, R45 ;  /* 0x0000001fff057819 */ /* 0x001fe2000001142d */
[----:B------:R-:W-:Y:S01]  /*03b0*/  IMAD.IADD R7, R0, 0x1, -R7 ;  /* 0x0000000100077824 */ /* 0x000fe200078e0a07 */
[----:B------:R-:W-:-:S03]  /*03c0*/  LOP3.LUT R3, R3, 0xfffff000, RZ, 0xc0, !PT ;  /* 0xfffff00003037812 */ /* 0x000fc600078ec0ff */
[----:B------:R-:W-:Y:S02]  /*03d0*/  IMAD R10, R7, 0x60, R22 ;  /* 0x00000060070a7824 */ /* 0x000fe400078e0216 */
[----:B------:R-:W-:Y:S02]  /*03e0*/  IMAD.IADD R3, R2, 0x1, -R3 ;  /* 0x0000000102037824 */ /* 0x000fe400078e0a03 */
[----:B------:R-:W-:Y:S01]  /*03f0*/  IMAD.IADD R33, R45, 0x1, R10 ;  /* 0x000000012d217824 */ /* 0x000fe200078e020a */
[----:B------:R-:W-:Y:S01]  /*0400*/  IADD3 R8, P4, R45, R10, RZ ;  /* 0x0000000a2d087210 */ /* 0x000fe20007f9e0ff */
[----:B------:R-:W-:Y:S02]  /*0410*/  IMAD R22, R3, 0x60, R22 ;  /* 0x0000006003167824 */ /* 0x000fe400078e0216 */
[----:B------:R-:W-:Y:S01]  /*0420*/  IMAD.MOV.U32 R2, RZ, RZ, RZ ;  /* 0x000000ffff027224 */ /* 0x000fe200078e00ff */
[----:B------:R-:W-:Y:S01]  /*0430*/  LEA.HI.X.SX32 R7, R10, R5, 0x1, P4 ;  /* 0x000000050a077211 */ /* 0x000fe200020f0eff */
[----:B------:R-:W-:-:S03]  /*0440*/  IMAD.SHL.U32 R18, R8, 0x4, RZ ;  /* 0x0000000408127824 */ /* 0x000fc600078e00ff */
[----:B------:R-:W-:Y:S02]  /*0450*/  SHF.L.U64.HI R8, R8, 0x2, R7 ;  /* 0x0000000208087819 */ /* 0x000fe40000010207 */
[----:B------:R-:W-:-:S04]  /*0460*/  IADD3 R6, P4, R18, UR6, RZ ;  /* 0x0000000612067c10 */ /* 0x000fc8000ff9e0ff */
[----:B------:R-:W-:Y:S02]  /*0470*/  IADD3.X R7, R8, UR7, RZ, P4, !PT ;  /* 0x0000000708077c10 */ /* 0x000fe4000a7fe4ff */
[----:B------:R-:W-:Y:S02]  /*0480*/  IADD3 R12, P4, R45, R22, RZ ;  /* 0x000000162d0c7210 */ /* 0x000fe40007f9e0ff */
[----:B------:R-:W-:Y:S01]  /*0490*/  IADD3 R20, P5, R18, UR8, RZ ;  /* 0x0000000812147c10 */ /* 0x000fe2000ffbe0ff */
[----:B------:R-:W-:Y:S01]  /*04a0*/  IMAD.MOV.U32 R3, RZ, RZ, RZ ;  /* 0x000000ffff037224 */ /* 0x000fe200078e00ff */
[----:B------:R-:W-:Y:S01]  /*04b0*/  LEA.HI.X.SX32 R11, R22, R5, 0x1, P4 ;  /* 0x00000005160b7211 */ /* 0x000fe200020f0eff */
[----:B------:R-:W-:Y:S01]  /*04c0*/  IMAD.WIDE R32, R33, 0x4, R16 ;  /* 0x0000000421207825 */ /* 0x000fe200078e0210 */
[----:B------:R-:W-:Y:S02]  /*04d0*/  IADD3 R18, P4, R18, UR10, RZ ;  /* 0x0000000a12127c10 */ /* 0x000fe4000ff9e0ff */
[----:B------:R-:W-:-:S02]  /*04e0*/  CS2R R4, SRZ ;  /* 0x0000000000047805 */ /* 0x000fc4000001ff00 */
[C---:B------:R-:W-:Y:S01]  /*04f0*/  SHF.L.U64.HI R11, R12.reuse, 0x2, R11 ;  /* 0x000000020c0b7819 */ /* 0x040fe2000001020b */
[----:B----4-:R-:W-:Y:S01]  /*0500*/  IMAD.WIDE R42, R45, 0x4, R42 ;  /* 0x000000042d2a7825 */ /* 0x010fe200078e022a */
[----:B------:R-:W-:Y:S01]  /*0510*/  IADD3.X R19, R8, UR11, RZ, P4, !PT ;  /* 0x0000000b08137c10 */ /* 0x000fe2000a7fe4ff */
[----:B------:R-:W4:Y:S01]  /*0520*/  @!P1 LDG.E.EL R2, desc[UR4][R6.64+-0x180] ;  /* 0xfffe800406029981 */ /* 0x000f22000c2e1900 */
[----:B------:R-:W-:Y:S01]  /*0530*/  IADD3.X R21, R8, UR9, RZ, P5, !PT ;  /* 0x0000000908157c10 */ /* 0x000fe2000affe4ff */
[----:B------:R-:W-:Y:S02]  /*0540*/  IMAD.SHL.U32 R12, R12, 0x4, RZ ;  /* 0x000000040c0c7824 */ /* 0x000fe400078e00ff */
[----:B------:R0:W4:Y:S03]  /*0550*/  @P2 LDG.E.EL R4, desc[UR4][R18.64+-0x480] ;  /* 0xfffb800412042981 */ /* 0x000126000c2e1900 */
[----:B------:R-:W-:Y:S01]  /*0560*/  IADD3 R8, P4, R12, UR6, RZ ;  /* 0x000000060c087c10 */ /* 0x000fe2000ff9e0ff */
[----:B------:R1:W4:Y:S01]  /*0570*/  @!P3 LDG.E.EL R3, desc[UR4][R20.64+-0x300] ;  /* 0xfffd00041403b981 */ /* 0x000322000c2e1900 */
[----:B0-----:R-:W0:Y:S01]  /*0580*/  LDC.64 R18, c[0x0][0x240] ;  /* 0x00009000ff127b82 */ /* 0x001e220000000a00 */
[----:B------:R-:W-:-:S02]  /*0590*/  IADD3 R14, P5, R12, UR8, RZ ;  /* 0x000000080c0e7c10 */ /* 0x000fc4000ffbe0ff */
[----:B------:R-:W-:Y:S02]  /*05a0*/  IADD3.X R9, R11, UR7, RZ, P4, !PT ;  /* 0x000000070b097c10 */ /* 0x000fe4000a7fe4ff */
[----:B------:R-:W-:Y:S02]  /*05b0*/  IADD3 R12, P4, R12, UR10, RZ ;  /* 0x0000000a0c0c7c10 */ /* 0x000fe4000ff9e0ff */
[----:B------:R-:W-:Y:S01]  /*05c0*/  IADD3.X R15, R11, UR9, RZ, P5, !PT ;  /* 0x000000090b0f7c10 */ /* 0x000fe2000affe4ff */
[----:B------:R5:W4:Y:S01]  /*05d0*/  @!P1 LDG.E.EL R5, desc[UR4][R8.64+-0x180] ;  /* 0xfffe800408059981 */ /* 0x000b22000c2e1900 */
[----:B------:R-:W-:Y:S01]  /*05e0*/  IADD3.X R13, R11, UR11, RZ, P4, !PT ;  /* 0x0000000b0b0d7c10 */ /* 0x000fe2000a7fe4ff */
[----:B------:R-:W-:Y:S01]  /*05f0*/  IMAD.IADD R11, R45, 0x1, R22 ;  /* 0x000000012d0b7824 */ /* 0x000fe200078e0216 */
[----:B-1----:R-:W1:Y:S03]  /*0600*/  LDC.64 R20, c[0x0][0x228] ;  /* 0x00008a00ff147b82 */ /* 0x002e660000000a00 */
[----:B------:R-:W-:Y:S01]  /*0610*/  IMAD.WIDE R16, R11, 0x4, R16 ;  /* 0x000000040b107825 */ /* 0x000fe200078e0210 */
[----:B------:R-:W-:-:S02]  /*0620*/  CS2R R10, SRZ ;  /* 0x00000000000a7805 */ /* 0x000fc4000001ff00 */
[----:B-----5:R-:W-:Y:S02]  /*0630*/  CS2R R8, SRZ ;  /* 0x0000000000087805 */ /* 0x020fe4000001ff00 */
[----:B------:R-:W-:Y:S01]  /*0640*/  CS2R R6, SRZ ;  /* 0x0000000000067805 */ /* 0x000fe2000001ff00 */
[----:B------:R-:W5:Y:S01]  /*0650*/  LDC.64 R22, c[0x0][0x250] ;  /* 0x00009400ff167b82 */ /* 0x000f620000000a00 */
[----:B------:R-:W4:Y:S04]  /*0660*/  @!P0 LDG.E.EL R10, desc[UR4][R42.64] ;  /* 0x000000042a0a8981 */ /* 0x000f28000c2e1900 */
[----:B------:R0:W4:Y:S04]  /*0670*/  @!P0 LDG.E.EL R9, desc[UR4][R16.64] ;  /* 0x0000000410098981 */ /* 0x000128000c2e1900 */
[----:B------:R0:W4:Y:S01]  /*0680*/  @!P0 LDG.E.EL R11, desc[UR4][R42.64] ;  /* 0x000000042a0b8981 */ /* 0x000122000c2e1900 */
[----:B------:R-:W-:-:S03]  /*0690*/  IMAD.WIDE R24, R45, 0x4, R24 ;  /* 0x000000042d187825 */ /* 0x000fc600078e0218 */
[----:B------:R0:W4:Y:S02]  /*06a0*/  @!P3 LDG.E.EL R6, desc[UR4][R14.64+-0x300] ;  /* 0xfffd00040e06b981 */ /* 0x000124000c2e1900 */
[----:B0-----:R-:W-:Y:S02]  /*06b0*/  CS2R R16, SRZ ;  /* 0x0000000000107805 */ /* 0x001fe4000001ff00 */
[----:B------:R0:W4:Y:S01]  /*06c0*/  @P2 LDG.E.EL R7, desc[UR4][R12.64+-0x480] ;  /* 0xfffb80040c072981 */ /* 0x000122000c2e1900 */
[----:B------:R-:W-:-:S03]  /*06d0*/  IMAD.WIDE R42, R45, 0x4, R18 ;  /* 0x000000042d2a7825 */ /* 0x000fc600078e0212 */
[----:B------:R1:W4:Y:S01]  /*06e0*/  @!P0 LDG.E.EL R8, desc[UR4][R32.64] ;  /* 0x0000000420088981 */ /* 0x000322000c2e1900 */
[----:B------:R-:W-:-:S03]  /*06f0*/  CS2R R14, SRZ ;  /* 0x00000000000e7805 */ /* 0x000fc6000001ff00 */
[----:B------:R-:W4:Y:S04]  /*0700*/  @!P1 LDG.E.EL R16, desc[UR4][R42.64+-0x180] ;  /* 0xfffe80042a109981 */ /* 0x000f28000c2e1900 */
[----:B------:R5:W4:Y:S01]  /*0710*/  @!P1 LDG.E.EL R17, desc[UR4][R42.64+-0x180] ;  /* 0xfffe80042a119981 */ /* 0x000b22000c2e1900 */
[----:B0-----:R-:W-:Y:S01]  /*0720*/  CS2R R12, SRZ ;  /* 0x00000000000c7805 */ /* 0x001fe2000001ff00 */
[C---:B-1----:R-:W-:Y:S01]  /*0730*/  IMAD.WIDE R20, R45.reuse, 0x4, R20 ;  /* 0x000000042d147825 */ /* 0x042fe200078e0214 */
[----:B------:R-:W0:Y:S01]  /*0740*/  LDC.64 R32, c[0x0][0x268] ;  /* 0x00009a00ff207b82 */ /* 0x000e220000000a00 */
[----:B------:R-:W4:Y:S04]  /*0750*/  @!P0 LDG.E.EL R14, desc[UR4][R24.64] ;  /* 0x00000004180e8981 */ /* 0x000f28000c2e1900 */
[----:B------:R1:W4:Y:S03]  /*0760*/  @!P0 LDG.E.EL R15, desc[UR4][R24.64] ;  /* 0x00000004180f8981 */ /* 0x000326000c2e1900 */
[----:B-----5:R-:W5:Y:S01]  /*0770*/  LDC.64 R42, c[0x0][0x278] ;  /* 0x00009e00ff2a7b82 */ /* 0x020f620000000a00 */
[----:B------:R-:W-:Y:S01]  /*0780*/  CS2R R18, SRZ ;  /* 0x0000000000127805 */ /* 0x000fe2000001ff00 */
[----:B------:R-:W4:Y:S01]  /*0790*/  @!P0 LDG.E.EL R12, desc[UR4][R20.64] ;  /* 0x00000004140c8981 */ /* 0x000f22000c2e1900 */
[----:B------:R-:W-:-:S03]  /*07a0*/  IMAD.WIDE R22, R45, 0x4, R22 ;  /* 0x000000042d167825 */ /* 0x000fc600078e0216 */
[----:B------:R1:W4:Y:S02]  /*07b0*/  @!P0 LDG.E.EL R13, desc[UR4][R20.64] ;  /* 0x00000004140d8981 */ /* 0x000324000c2e1900 */
[----:B-1----:R-:W1:Y:S01]  /*07c0*/  LDC.64 R24, c[0x0][0x280] ;  /* 0x0000a000ff187b82 */ /* 0x002e620000000a00 */
[----:B------:R-:W-:Y:S01]  /*07d0*/  IMAD.WIDE R28, R45, 0x4, R28 ;  /* 0x000000042d1c7825 */ /* 0x000fe200078e021c */
[----:B------:R-:W4:Y:S04]  /*07e0*/  @!P1 LDG.E.EL R18, desc[UR4][R22.64+-0x180] ;  /* 0xfffe800416129981 */ /* 0x000f28000c2e1900 */
[----:B------:R0:W4:Y:S01]  /*07f0*/  @!P1 LDG.E.EL R19, desc[UR4][R22.64+-0x180] ;  /* 0xfffe800416139981 */ /* 0x000122000c2e1900 */
[----:B------:R-:W-:-:S06]  /*0800*/  CS2R R20, SRZ ;  /* 0x0000000000147805 */ /* 0x000fcc000001ff00 */
[----:B------:R-:W4:Y:S01]  /*0810*/  @!P1 LDG.E.EL R20, desc[UR4][R28.64+-0x180] ;  /* 0xfffe80041c149981 */ /* 0x000f22000c2e1900 */
[----:B0-----:R-:W0:Y:S03]  /*0820*/  LDC.64 R22, c[0x0][0x290] ;  /* 0x0000a400ff167b82 */ /* 0x001e260000000a00 */
[----:B------:R5:W4:Y:S02]  /*0830*/  @!P1 LDG.E.EL R21, desc[UR4][R28.64+-0x180] ;  /* 0xfffe80041c159981 */ /* 0x000b24000c2e1900 */
[----:B-----5:R-:W-:Y:S01]  /*0840*/  IMAD.WIDE R42, R45, 0x4, R42 ;  /* 0x000000042d2a7825 */ /* 0x020fe200078e022a */
[----:B------:R-:W-:-:S03]  /*0850*/  CS2R R28, SRZ ;  /* 0x00000000001c7805 */ /* 0x000fc6000001ff00 */
[----:B-1----:R-:W-:-:S03]  /*0860*/  IMAD.WIDE R24, R45, 0x4, R24 ;  /* 0x000000042d187825 */ /* 0x002fc600078e0218 */
[----:B------:R-:W5:Y:S04]  /*0870*/  @!P3 LDG.E.EL R28, desc[UR4][R42.64+-0x300] ;  /* 0xfffd00042a1cb981 */ /* 0x000f68000c2e1900 */
[----:B------:R1:W5:Y:S01]  /*0880*/  @!P3 LDG.E.EL R29, desc[UR4][R42.64+-0x300] ;  /* 0xfffd00042a1db981 */ /* 0x000362000c2e1900 */
[----:B------:R-:W-:-:S04]  /*0890*/  IMAD.WIDE R32, R45, 0x4, R32 ;  /* 0x000000042d207825 */ /* 0x000fc800078e0220 */
[----:B0-----:R-:W-:-:S04]  /*08a0*/  IMAD.WIDE R22, R45, 0x4, R22 ;  /* 0x000000042d167825 */ /* 0x001fc800078e0216 */
[----:B------:R-:W-:Y:S01]  /*08b0*/  IMAD.MOV.U32 R40, RZ, RZ, 0x3e800000 ;  /* 0x3e800000ff287424 */ /* 0x000fe200078e00ff */
[----:B--2---:R-:W-:-:S05]  /*08c0*/  SEL R35, R26, RZ, !P0 ;  /* 0x000000ff1a237207 */ /* 0x004fca0004000000 */
[----:B------:R-:W-:-:S06]  /*08d0*/  FADD R35, R35, 0.0010000000474974513054 ;  /* 0x3a83126f23237421 */ /* 0x000fcc0000000000 */
[----:B------:R-:W0:Y:S01]  /*08e0*/  MUFU.SQRT R35, R35 ;  /* 0x0000002300237308 */ /* 0x000e220000002000 */
[----:B------:R-:W-:-:S05]  /*08f0*/  SEL R30, R30, RZ, !P0 ;  /* 0x000000ff1e1e7207 */ /* 0x000fca0004000000 */
[----:B------:R-:W-:Y:S01]  /*0900*/  FADD R44, R30, 0.0010000000474974513054 ;  /* 0x3a83126f1e2c7421 */ /* 0x000fe20000000000 */
[----:B------:R-:W-:Y:S02]  /*0910*/  CS2R R30, SRZ ;  /* 0x00000000001e7805 */ /* 0x000fe4000001ff00 */
[----:B-1----:R-:W-:Y:S02]  /*0920*/  SEL R42, R34, RZ, !P1 ;  /* 0x000000ff222a7207 */ /* 0x002fe40004800000 */
[C---:B0-----:R-:W-:Y:S02]  /*0930*/  FSETP.GT.AND P5, PT, R35.reuse, 8.50705917302346158658e+37, PT ;  /* 0x7e8000002300780b */ /* 0x041fe40003fa4000 */
[----:B------:R-:W2:Y:S01]  /*0940*/  @!P3 LDG.E.EL R30, desc[UR4][R24.64+-0x300] ;  /* 0xfffd0004181eb981 */ /* 0x000ea2000c2e1900 */
[----:B------:R-:W-:Y:S01]  /*0950*/  FSETP.GEU.AND P4, PT, R35, 1.175494350822287508e-38, PT ;  /* 0x008000002300780b */ /* 0x000fe20003f8e000 */
[----:B------:R-:W0:Y:S02]  /*0960*/  MUFU.SQRT R44, R44 ;  /* 0x0000002c002c7308 */ /* 0x000e240000002000 */
[----:B------:R1:W2:Y:S01]  /*0970*/  @!P3 LDG.E.EL R31, desc[UR4][R24.64+-0x300] ;  /* 0xfffd0004181fb981 */ /* 0x0002a2000c2e1900 */
[----:B------:R-:W-:-:S02]  /*0980*/  CS2R R26, SRZ ;  /* 0x00000000001a7805 */ /* 0x000fc4000001ff00 */
[----:B------:R-:W-:-:S04]  /*0990*/  SEL R41, R41, RZ, !P1 ;  /* 0x000000ff29297207 */ /* 0x000fc80004800000 */
[----:B------:R-:W2:Y:S01]  /*09a0*/  @!P3 LDG.E.EL R26, desc[UR4][R32.64+-0x300] ;  /* 0xfffd0004201ab981 */ /* 0x000ea2000c2e1900 */
[----:B------:R-:W-:Y:S01]  /*09b0*/  @P5 FMUL R35, R35, 0.25 ;  /* 0x3e80000023235820 */ /* 0x000fe20000400000 */
[----:B-1----:R-:W-:Y:S02]  /*09c0*/  FADD R24, R42, 0.0010000000474974513054 ;  /* 0x3a83126f2a187421 */ /* 0x002fe40000000000 */
[----:B------:R1:W2:Y:S01]  /*09d0*/  @!P3 LDG.E.EL R27, desc[UR4][R32.64+-0x300] ;  /* 0xfffd0004201bb981 */ /* 0x0002a2000c2e1900 */
[----:B------:R-:W-:-:S03]  /*09e0*/  @!P4 FMUL R35, R35, 16777216 ;  /* 0x4b8000002323c820 */ /* 0x000fc60000400000 */
[----:B------:R-:W0:Y:S01]  /*09f0*/  MUFU.SQRT R24, R24 ;  /* 0x0000001800187308 */ /* 0x000e220000002000 */
[----:B------:R-:W-:Y:S01]  /*0a00*/  FADD R41, R41, 0.0010000000474974513054 ;  /* 0x3a83126f29297421 */ /* 0x000fe20000000000 */
[----:B-1----:R-:W-:-:S06]  /*0a10*/  CS2R R32, SRZ ;  /* 0x0000000000207805 */ /* 0x002fcc000001ff00 */
[----:B------:R-:W1:Y:S01]  /*0a20*/  MUFU.RCP R35, R35 ;  /* 0x0000002300237308 */ /* 0x000e620000001000 */
[----:B0-----:R-:W-:Y:S01]  /*0a30*/  FSETP.GT.AND P6, PT, R44, 8.50705917302346158658e+37, PT ;  /* 0x7e8000002c00780b */ /* 0x001fe20003fc4000 */
[----:B------:R-:W2:Y:S01]  /*0a40*/  @P2 LDG.E.EL R32, desc[UR4][R22.64+-0x480] ;  /* 0xfffb800416202981 */ /* 0x000ea2000c2e1900 */
[----:B------:R-:W-:-:S03]  /*0a50*/  FSEL R34, R40, 1, P5 ;  /* 0x3f80000028227808 */ /* 0x000fc60002800000 */
[----:B------:R0:W2:Y:S01]  /*0a60*/  @P2 LDG.E.EL R33, desc[UR4][R22.64+-0x480] ;  /* 0xfffb800416212981 */ /* 0x0000a2000c2e1900 */
[----:B------:R-:W-:Y:S01]  /*0a70*/  FSETP.GEU.AND P5, PT, R44, 1.175494350822287508e-38, PT ;  /* 0x008000002c00780b */ /* 0x000fe20003fae000 */
[----:B------:R-:W-:Y:S01]  /*0a80*/  @!P4 FMUL R34, R34, 16777216 ;  /* 0x4b8000002222c820 */ /* 0x000fe20000400000 */
[----:B------:R-:W-:Y:S01]  /*0a90*/  FSETP.GT.AND P4, PT, R24, 8.50705917302346158658e+37, PT ;  /* 0x7e8000001800780b */ /* 0x000fe20003f84000 */
[----:B0-----:R-:W0:Y:S02]  /*0aa0*/  MUFU.SQRT R23, R41 ;  /* 0x0000002900177308 */ /* 0x001e240000002000 */
[----:B-1----:R-:W-:Y:S01]  /*0ab0*/  FMUL R34, R35, R34 ;  /* 0x0000002223227220 */ /* 0x002fe20000400000 */
[----:B------:R-:W-:Y:S01]  /*0ac0*/  FSEL R35, R40, 1, P6 ;  /* 0x3f80000028237808 */ /* 0x000fe20003000000 */
[----:B------:R-:W-:Y:S01]  /*0ad0*/  @P6 FMUL R44, R44, 0.25 ;  /* 0x3e8000002c2c6820 */ /* 0x000fe20000400000 */
[----:B---3--:R-:W-:-:S05]  /*0ae0*/  SEL R22, R36, RZ, !P3 ;  /* 0x000000ff24167207 */ /* 0x008fca0005800000 */
[----:B------:R-:W-:Y:S01]  /*0af0*/  @!P5 FMUL R44, R44, 16777216 ;  /* 0x4b8000002c2cd820 */ /* 0x000fe20000400000 */
[----:B------:R-:W-:Y:S01]  /*0b00*/  @!P5 FMUL R35, R35, 16777216 ;  /* 0x4b8000002323d820 */ /* 0x000fe20000400000 */
[C---:B------:R-:W-:Y:S01]  /*0b10*/  FSETP.GEU.AND P5, PT, R24.reuse, 1.175494350822287508e-38, PT ;  /* 0x008000001800780b */ /* 0x040fe20003fae000 */
[----:B------:R-:W-:Y:S01]  /*0b20*/  @P4 FMUL R24, R24, 0.25 ;  /* 0x3e80000018184820 */ /* 0x000fe20000400000 */
[----:B------:R-:W-:Y:S02]  /*0b30*/  FSEL R36, R40, 1, P4 ;  /* 0x3f80000028247808 */ /* 0x000fe40002000000 */
[C---:B0-----:R-:W-:Y:S01]  /*0b40*/  FSETP.GT.AND P6, PT, R23.reuse, 8.50705917302346158658e+37, PT ;  /* 0x7e8000001700780b */ /* 0x041fe20003fc4000 */
[----:B------:R-:W-:Y:S01]  /*0b50*/  FADD R22, R22, 0.0010000000474974513054 ;  /* 0x3a83126f16167421 */ /* 0x000fe20000000000 */
[----:B------:R-:W-:Y:S02]  /*0b60*/  FSETP.GEU.AND P4, PT, R23, 1.175494350822287508e-38, PT ;  /* 0x008000001700780b */ /* 0x000fe40003f8e000 */
[----:B------:R-:W-:-:S03]  /*0b70*/  SEL R39, R39, RZ, !P3 ;  /* 0x000000ff27277207 */ /* 0x000fc60005800000 */
[----:B------:R-:W0:Y:S02]  /*0b80*/  MUFU.SQRT R22, R22 ;  /* 0x0000001600167308 */ /* 0x000e240000002000 */
[----:B------:R-:W-:-:S04]  /*0b90*/  FADD R39, R39, 0.0010000000474974513054 ;  /* 0x3a83126f27277421 */ /* 0x000fc80000000000 */
[----:B------:R-:W-:-:S04]  /*0ba0*/  @P6 FMUL R23, R23, 0.25 ;  /* 0x3e80000017176820 */ /* 0x000fc80000400000 */
[----:B------:R-:W-:Y:S01]  /*0bb0*/  @!P4 FMUL R23, R23, 16777216 ;  /* 0x4b8000001717c820 */ /* 0x000fe20000400000 */
[----:B------:R-:W1:Y:S01]  /*0bc0*/  MUFU.SQRT R25, R39 ;  /* 0x0000002700197308 */ /* 0x000e620000002000 */
[----:B------:R-:W-:Y:S01]  /*0bd0*/  @!P5 FMUL R24, R24, 16777216 ;  /* 0x4b8000001818d820 */ /* 0x000fe20000400000 */
[----:B------:R-:W-:Y:S01]  /*0be0*/  @!P5 FMUL R36, R36, 16777216 ;  /* 0x4b8000002424d820 */ /* 0x000fe20000400000 */
[----:B0-----:R-:W-:-:S05]  /*0bf0*/  FSETP.GT.AND P5, PT, R22, 8.50705917302346158658e+37, PT ;  /* 0x7e8000001600780b */ /* 0x001fca0003fa4000 */
[----:B------:R-:W0:Y:S01]  /*0c00*/  MUFU.RCP R23, R23 ;  /* 0x0000001700177308 */ /* 0x000e220000001000 */
[----:B------:R-:W-:Y:S02]  /*0c10*/  FSEL R42, R40, 1, P6 ;  /* 0x3f800000282a7808 */ /* 0x000fe40003000000 */
[----:B------:R-:W-:-:S03]  /*0c20*/  SEL R37, R37, RZ, P2 ;  /* 0x000000ff25257207 */ /* 0x000fc60001000000 */
[----:B------:R-:W-:Y:S01]  /*0c30*/  @!P4 FMUL R42, R42, 16777216 ;  /* 0x4b8000002a2ac820 */ /* 0x000fe20000400000 */
[----:B-1----:R-:W-:Y:S01]  /*0c40*/  FSETP.GT.AND P4, PT, R25, 8.50705917302346158658e+37, PT ;  /* 0x7e8000001900780b */ /* 0x002fe20003f84000 */
[----:B------:R-:W-:Y:S01]  /*0c50*/  FADD R43, R37, 0.0010000000474974513054 ;  /* 0x3a83126f252b7421 */ /* 0x000fe20000000000 */
[C---:B------:R-:W-:Y:S01]  /*0c60*/  FSETP.GEU.AND P6, PT, R22.reuse, 1.175494350822287508e-38, PT ;  /* 0x008000001600780b */ /* 0x040fe20003fce000 */
[----:B------:R-:W-:Y:S01]  /*0c70*/  @P5 FMUL R22, R22, 0.25 ;  /* 0x3e80000016165820 */ /* 0x000fe20000400000 */
[----:B0-----:R-:W-:Y:S01]  /*0c80*/  FMUL R37, R23, R42 ;  /* 0x0000002a17257220 */ /* 0x001fe20000400000 */
[----:B------:R-:W-:Y:S02]  /*0c90*/  FSEL R23, R40, 1, P5 ;  /* 0x3f80000028177808 */ /* 0x000fe40002800000 */
[C---:B------:R-:W-:Y:S01]  /*0ca0*/  FSETP.GEU.AND P5, PT, R25.reuse, 1.175494350822287508e-38, PT ;  /* 0x008000001900780b */ /* 0x040fe20003fae000 */
[----:B------:R0:W-:Y:S05]  /*0cb0*/  MUFU.RCP R41, R24 ;  /* 0x0000001800297308 */ /* 0x0001ea0000001000 */
[----:B------:R-:W-:-:S03]  /*0cc0*/  @P4 FMUL R25, R25, 0.25 ;  /* 0x3e80000019194820 */ /* 0x000fc60000400000 */
[----:B------:R-:W1:Y:S01]  /*0cd0*/  MUFU.SQRT R43, R43 ;  /* 0x0000002b002b7308 */ /* 0x000e620000002000 */
[----:B0-----:R-:W-:-:S05]  /*0ce0*/  SEL R24, R38, RZ, P2 ;  /* 0x000000ff26187207 */ /* 0x001fca0001000000 */
[----:B------:R-:W-:Y:S01]  /*0cf0*/  FADD R24, R24, 0.0010000000474974513054 ;  /* 0x3a83126f18187421 */ /* 0x000fe20000000000 */
[----:B------:R-:W-:Y:S01]  /*0d00*/  @!P5 FMUL R25, R25, 16777216 ;  /* 0x4b8000001919d820 */ /* 0x000fe20000400000 */
[----:B------:R-:W-:-:S04]  /*0d10*/  @!P6 FMUL R22, R22, 16777216 ;  /* 0x4b8000001616e820 */ /* 0x000fc80000400000 */
[----:B------:R-:W0:Y:S01]  /*0d20*/  MUFU.SQRT R24, R24 ;  /* 0x0000001800187308 */ /* 0x000e220000002000 */
[----:B------:R-:W-:Y:S01]  /*0d30*/  @!P6 FMUL R23, R23, 16777216 ;  /* 0x4b8000001717e820 */ /* 0x000fe20000400000 */
[----:B-1----:R-:W-:-:S06]  /*0d40*/  FSETP.GT.AND P6, PT, R43, 8.50705917302346158658e+37, PT ;  /* 0x7e8000002b00780b */ /* 0x002fcc0003fc4000 */
[----:B------:R-:W1:Y:S01]  /*0d50*/  MUFU.RCP R39, R25 ;  /* 0x0000001900277308 */ /* 0x000e620000001000 */
[----:B------:R-:W-:-:S05]  /*0d60*/  FSEL R42, R40, 1, P4 ;  /* 0x3f800000282a7808 */ /* 0x000fca0002000000 */
[----:B------:R-:W-:Y:S01]  /*0d70*/  @!P5 FMUL R42, R42, 16777216 ;  /* 0x4b8000002a2ad820 */ /* 0x000fe20000400000 */
[----:B0-----:R-:W-:Y:S02]  /*0d80*/  FSETP.GT.AND P5, PT, R24, 8.50705917302346158658e+37, PT ;  /* 0x7e8000001800780b */ /* 0x001fe40003fa4000 */
[C---:B------:R-:W-:Y:S01]  /*0d90*/  FSETP.GEU.AND P4, PT, R43.reuse, 1.175494350822287508e-38, PT ;  /* 0x008000002b00780b */ /* 0x040fe20003f8e000 */
[----:B------:R-:W-:Y:S01]  /*0da0*/  @P6 FMUL R43, R43, 0.25 ;  /* 0x3e8000002b2b6820 */ /* 0x000fe20000400000 */
[----:B-1----:R-:W-:Y:S01]  /*0db0*/  FMUL R39, R39, R42 ;  /* 0x0000002a27277220 */ /* 0x002fe20000400000 */
[----:B------:R-:W-:Y:S02]  /*0dc0*/  FSEL R42, R40, 1, P6 ;  /* 0x3f800000282a7808 */ /* 0x000fe40003000000 */
[C---:B------:R-:W-:Y:S01]  /*0dd0*/  FSETP.GEU.AND P6, PT, R24.reuse, 1.175494350822287508e-38, PT ;  /* 0x008000001800780b */ /* 0x040fe20003fce000 */
[----:B------:R-:W0:Y:S05]  /*0de0*/  MUFU.RCP R38, R22 ;  /* 0x0000001600267308 */ /* 0x000e2a0000001000 */
[----:B------:R-:W-:Y:S01]  /*0df0*/  @P5 FMUL R24, R24, 0.25 ;  /* 0x3e80000018185820 */ /* 0x000fe20000400000 */
[----:B------:R-:W-:Y:S01]  /*0e00*/  FMUL R36, R41, R36 ;  /* 0x0000002429247220 */ /* 0x000fe20000400000 */
[----:B------:R-:W-:-:S05]  /*0e10*/  @!P4 FMUL R43, R43, 16777216 ;  /* 0x4b8000002b2bc820 */ /* 0x000fca0000400000 */
[----:B------:R-:W-:Y:S01]  /*0e20*/  @!P6 FMUL R24, R24, 16777216 ;  /* 0x4b8000001818e820 */ /* 0x000fe20000400000 */
[----:B------:R-:W1:Y:S01]  /*0e30*/  MUFU.RCP R44, R44 ;  /* 0x0000002c002c7308 */ /* 0x000e620000001000 */
[----:B0-----:R-:W-:Y:S02]  /*0e40*/  FMUL R38, R38, R23 ;  /* 0x0000001726267220 */ /* 0x001fe40000400000 */
[----:B------:R-:W0:Y:S05]  /*0e50*/  LDC.64 R22, c[0x0][0x2a0] ;  /* 0x0000a800ff167b82 */ /* 0x000e2a0000000a00 */
[----:B------:R3:W0:Y:S03]  /*0e60*/  MUFU.RCP R41, R24 ;  /* 0x0000001800297308 */ /* 0x0006260000001000 */
[----:B---3--:R-:W3:Y:S05]  /*0e70*/  LDC.64 R24, c[0x0][0x2a8] ;  /* 0x0000aa00ff187b82 */ /* 0x008eea0000000a00 */
[----:B------:R-:W0:Y:S01]  /*0e80*/  MUFU.RCP R43, R43 ;  /* 0x0000002b002b7308 */ /* 0x000e220000001000 */
[----:B-1----:R-:W-:Y:S01]  /*0e90*/  FMUL R35, R44, R35 ;  /* 0x000000232c237220 */ /* 0x002fe20000400000 */
[----:B------:R-:W-:Y:S01]  /*0ea0*/  FSEL R44, R40, 1, P5 ;  /* 0x3f800000282c7808 */ /* 0x000fe20002800000 */
[----:B------:R-:W-:-:S04]  /*0eb0*/  @!P4 FMUL R42, R42, 16777216 ;  /* 0x4b8000002a2ac820 */ /* 0x000fc80000400000 */
[----:B------:R-:W-:Y:S01]  /*0ec0*/  @!P6 FMUL R44, R44, 16777216 ;  /* 0x4b8000002c2ce820 */ /* 0x000fe20000400000 */
[----:B0-----:R-:W-:-:S04]  /*0ed0*/  IMAD.WIDE R22, R45, 0x4, R22 ;  /* 0x000000042d167825 */ /* 0x001fc800078e0216 */
[----:B------:R-:W-:Y:S01]  /*0ee0*/  FMUL R41, R41, R44 ;  /* 0x0000002c29297220 */ /* 0x000fe20000400000 */
[----:B------:R-:W-:Y:S01]  /*0ef0*/  FMUL R40, R43, R42 ;  /* 0x0000002a2b287220 */ /* 0x000fe20000400000 */
[----:B------:R-:W-:-:S06]  /*0f00*/  CS2R R42, SRZ ;  /* 0x00000000002a7805 */ /* 0x000fcc000001ff00 */
[----:B------:R-:W2:Y:S01]  /*0f10*/  @P2 LDG.E.EL R42, desc[UR4][R22.64+-0x480] ;  /* 0xfffb8004162a2981 */ /* 0x000ea2000c2e1900 */
[----:B---3--:R-:W-:Y:S01]  /*0f20*/  IMAD.WIDE R24, R45, 0x4, R24 ;  /* 0x000000042d187825 */ /* 0x008fe200078e0218 */
[----:B------:R-:W-:Y:S02]  /*0f30*/  CS2R R44, SRZ ;  /* 0x00000000002c7805 */ /* 0x000fe4000001ff00 */
[----:B------:R0:W3:Y:S04]  /*0f40*/  @P2 LDG.E.EL R43, desc[UR4][R22.64+-0x480] ;  /* 0xfffb8004162b2981 */ /* 0x0000e8000c2e1900 */
[----:B------:R-:W3:Y:S04]  /*0f50*/  @P2 LDG.E.EL R45, desc[UR4][R24.64+-0x480] ;  /* 0xfffb8004182d2981 */ /* 0x000ee8000c2e1900 */
[----:B------:R-:W3:Y:S01]  /*0f60*/  @P2 LDG.E.EL R44, desc[UR4][R24.64+-0x480] ;  /* 0xfffb8004182c2981 */ /* 0x000ee2000c2e1900 */
[----:B----4-:R-:W-:-:S02]  /*0f70*/  SEL R8, R8, RZ, !P0 ;  /* 0x000000ff08087207 */ /* 0x010fc40004000000 */
[----:B0-----:R-:W-:Y:S02]  /*0f80*/  SEL R23, R10, RZ, !P0 ;  /* 0x000000ff0a177207 */ /* 0x001fe40004000000 */
[----:B------:R-:W-:Y:S02]  /*0f90*/  SEL R11, R11, RZ, !P0 ;  /* 0x000000ff0b0b7207 */ /* 0x000fe40004000000 */
[----:B------:R-:W-:Y:S01]  /*0fa0*/  SEL R10, R9, RZ, !P0 ;  /* 0x000000ff090a7207 */ /* 0x000fe20004000000 */
[----:B------:R-:W-:Y:S01]  /*0fb0*/  FADD R9, R8, -R23 ;  /* 0x8000001708097221 */ /* 0x000fe20000000000 */
[----:B------:R-:W-:-:S03]  /*0fc0*/  SEL R23, R16, RZ, !P1 ;  /* 0x000000ff10177207 */ /* 0x000fc60004800000 */
[----:B------:R-:W-:Y:S01]  /*0fd0*/  FADD R8, R10, -R11 ;  /* 0x8000000b0a087221 */ /* 0x000fe20000000000 */
[----:B------:R-:W-:Y:S02]  /*0fe0*/  SEL R10, R2, RZ, !P1 ;  /* 0x000000ff020a7207 */ /* 0x000fe40004800000 */
[----:B------:R-:W-:Y:S01]  /*0ff0*/  SEL R6, R6, RZ, !P3 ;  /* 0x000000ff06067207 */ /* 0x000fe20005800000 */
[----:B------:R-:W-:Y:S01]  /*1000*/  FMUL R2, R34, R9 ;  /* 0x0000000922027220 */ /* 0x000fe20000400000 */
[----:B------:R-:W-:Y:S01]  /*1010*/  SEL R16, R5, RZ, !P1 ;  /* 0x000000ff05107207 */ /* 0x000fe20004800000 */
[----:B------:R-:W-:Y:S01]  /*1020*/  FADD R5, R10, -R23 ;  /* 0x800000170a057221 */ /* 0x000fe20000000000 */
[----:B------:R-:W-:Y:S02]  /*1030*/  SEL R3, R3, RZ, !P3 ;  /* 0x000000ff03037207 */ /* 0x000fe40005800000 */
[----:B------:R-:W-:Y:S01]  /*1040*/  SEL R9, R4, RZ, P2 ;  /* 0x000000ff04097207 */ /* 0x000fe20001000000 */
[----:B------:R-:W-:Y:S01]  /*1050*/  FMUL R36, R36, R5 ;  /* 0x0000000524247220 */ /* 0x000fe20000400000 */
[----:B------:R-:W-:Y:S01]  /*1060*/  SEL R7, R7, RZ, P2 ;  /* 0x000000ff07077207 */ /* 0x000fe20001000000 */
[----:B------:R-:W-:Y:S01]  /*1070*/  FMUL R35, R35, R8 ;  /* 0x0000000823237220 */ /* 0x000fe20000400000 */
[----:B------:R-:W-:-:S02]  /*1080*/  SEL R17, R17, RZ, !P1 ;  /* 0x000000ff11117207 */ /* 0x000fc40004800000 */
[----:B-----5:R-:W-:-:S03]  /*1090*/  SEL R8, R29, RZ, !P3 ;  /* 0x000000ff1d087207 */ /* 0x020fc60005800000 */
[----:B------:R-:W-:Y:S01]  /*10a0*/  FADD R10, R16, -R17 ;  /* 0x80000011100a7221 */ /* 0x000fe20000000000 */
[----:B------:R-:W-:Y:S02]  /*10b0*/  SEL R21, R21, RZ, !P1 ;  /* 0x000000ff15157207 */ /* 0x000fe40004800000 */
[----:B------:R-:W-:Y:S01]  /*10c0*/  SEL R20, R20, RZ, !P1 ;  /* 0x000000ff14147207 */ /* 0x000fe20004800000 */
[----:B------:R-:W-:Y:S01]  /*10d0*/  FMUL R37, R37, R10 ;  /* 0x0000000a25257220 */ /* 0x000fe20000400000 */
[----:B------:R-:W-:Y:S02]  /*10e0*/  SEL R11, R12, RZ, !P0 ;  /* 0x000000ff0c0b7207 */ /* 0x000fe40004000000 */
[----:B------:R-:W-:Y:S02]  /*10f0*/  SEL R14, R14, RZ, !P0 ;  /* 0x000000ff0e0e7207 */ /* 0x000fe40004000000 */
[----:B------:R-:W-:-:S03]  /*1100*/  SEL R15, R15, RZ, !P0 ;  /* 0x000000ff0f0f7207 */ /* 0x000fc60004000000 */
[----:B------:R-:W-:Y:S01]  /*1110*/  FFMA R2, R11, R2, R14 ;  /* 0x000000020b027223 */ /* 0x000fe2000000000e */
[----:B--2---:R-:W-:Y:S02]  /*1120*/  SEL R26, R26, RZ, !P3 ;  /* 0x000000ff1a1a7207 */ /* 0x004fe40005800000 */
[----:B------:R-:W-:-:S03]  /*1130*/  SEL R27, R27, RZ, !P3 ;  /* 0x000000ff1b1b7207 */ /* 0x000fc60005800000 */
[----:B------:R-:W-:Y:S02]  /*1140*/  FADD R5, R3, -R26 ;  /* 0x8000001a03057221 */ /* 0x000fe40000000000 */
[----:B------:R-:W-:Y:S02]  /*1150*/  FADD R4, R6, -R27 ;  /* 0x8000001b06047221 */ /* 0x000fe40000000000 */
[----:B------:R-:W-:Y:S02]  /*1160*/  FMUL R5, R38, R5 ;  /* 0x0000000526057220 */ /* 0x000fe40000400000 */
[----:B------:R-:W-:Y:S01]  /*1170*/  FMUL R39, R39, R4 ;  /* 0x0000000427277220 */ /* 0x000fe20000400000 */
[----:B------:R-:W-:Y:S02]  /*1180*/  SEL R32, R32, RZ, P2 ;  /* 0x000000ff20207207 */ /* 0x000fe40001000000 */
[----:B------:R-:W-:-:S03]  /*1190*/  SEL R6, R33, RZ, P2 ;  /* 0x000000ff21067207 */ /* 0x000fc60001000000 */
[----:B------:R-:W-:Y:S02]  /*11a0*/  FADD R9, R9, -R32 ;  /* 0x8000002009097221 */ /* 0x000fe40000000000 */
[----:B------:R-:W-:Y:S01]  /*11b0*/  FADD R4, R7, -R6 ;  /* 0x8000000607047221 */ /* 0x000fe20000000000 */
[----:B------:R-:W-:Y:S01]  /*11c0*/  SEL R6, R28, RZ, !P3 ;  /* 0x000000ff1c067207 */ /* 0x000fe20005800000 */
[----:B------:R-:W-:Y:S01]  /*11d0*/  FMUL R9, R40, R9 ;  /* 0x0000000928097220 */ /* 0x000fe20000400000 */
[----:B------:R-:W-:Y:S01]  /*11e0*/  SEL R7, R30, RZ, !P3 ;  /* 0x000000ff1e077207 */ /* 0x000fe20005800000 */
[----:B------:R-:W-:Y:S01]  /*11f0*/  FMUL R41, R41, R4 ;  /* 0x0000000429297220 */ /* 0x000fe20000400000 */
[----:B------:R-:W-:-:S03]  /*1200*/  SEL R31, R31, RZ, !P3 ;  /* 0x000000ff1f1f7207 */ /* 0x000fc60005800000 */
[----:B------:R-:W-:Y:S02]  /*1210*/  FFMA R6, R6, R5, R7 ;  /* 0x0000000506067223 */ /* 0x000fe40000000007 */
[----:B------:R-:W0:Y:S01]  /*1220*/  LDC.64 R4, c[0x0][0x2b0] ;  /* 0x0000ac00ff047b82 */ /* 0x000e220000000a00 */
[----:B------:R-:W-:Y:S01]  /*1230*/  FFMA R39, R8, R39, R31 ;  /* 0x0000002708277223 */ /* 0x000fe2000000001f */
[----:B------:R-:W-:Y:S02]  /*1240*/  SEL R8, R19, RZ, !P1 ;  /* 0x000000ff13087207 */ /* 0x000fe40004800000 */
[----:B------:R-:W-:Y:S02]  /*1250*/  SEL R3, R18, RZ, !P1 ;  /* 0x000000ff12037207 */ /* 0x000fe40004800000 */
[----:B------:R-:W-:Y:S01]  /*1260*/  FSETP.GEU.AND P4, PT, R6, RZ, PT ;  /* 0x000000ff0600720b */ /* 0x000fe20003f8e000 */
[----:B------:R-:W-:Y:S01]  /*1270*/  FFMA R37, R8, R37, R21 ;  /* 0x0000002508257223 */ /* 0x000fe20000000015 */
[----:B------:R-:W-:Y:S01]  /*1280*/  SEL R8, R13, RZ, !P0 ;  /* 0x000000ff0d087207 */ /* 0x000fe20004000000 */
[----:B------:R-:W-:Y:S01]  /*1290*/  FFMA R3, R3, R36, R20 ;  /* 0x0000002403037223 */ /* 0x000fe20000000014 */
[----:B------:R-:W-:-:S03]  /*12a0*/  FSEL R6, R6, RZ, P4 ;  /* 0x000000ff06067208 */ /* 0x000fc60002000000 */
[----:B------:R-:W-:Y:S01]  /*12b0*/  FFMA R35, R8, R35, R15 ;  /* 0x0000002308237223 */ /* 0x000fe2000000000f */
[----:B0-----:R-:W-:Y:S01]  /*12c0*/  IMAD.WIDE R4, R0, 0x4, R4 ;  /* 0x0000000400047825 */ /* 0x001fe200078e0204 */
[----:B------:R-:W-:Y:S02]  /*12d0*/  SEL R42, R42, RZ, P2 ;  /* 0x000000ff2a2a7207 */ /* 0x000fe40001000000 */
[----:B---3--:R-:W-:Y:S02]  /*12e0*/  SEL R43, R43, RZ, P2 ;  /* 0x000000ff2b2b7207 */ /* 0x008fe40001000000 */
[----:B------:R-:W-:Y:S02]  /*12f0*/  SEL R45, R45, RZ, P2 ;  /* 0x000000ff2d2d7207 */ /* 0x000fe40001000000 */
[----:B------:R-:W-:-:S03]  /*1300*/  SEL R44, R44, RZ, P2 ;  /* 0x000000ff2c2c7207 */ /* 0x000fc60001000000 */
[----:B------:R-:W-:Y:S02]  /*1310*/  FFMA R9, R42, R9, R45 ;  /* 0x000000092a097223 */ /* 0x000fe4000000002d */
[----:B------:R-:W-:-:S03]  /*1320*/  FFMA R41, R43, R41, R44 ;  /* 0x000000292b297223 */ /* 0x000fc6000000002c */
[----:B------:R-:W-:Y:S02]  /*1330*/  FSETP.GEU.AND P6, PT, R9, RZ, PT ;  /* 0x000000ff0900720b */ /* 0x000fe40003fce000 */
[----:B------:R-:W-:Y:S02]  /*1340*/  FSETP.GEU.AND P5, PT, R41, RZ, PT ;  /* 0x000000ff2900720b */ /* 0x000fe40003fae000 */
[----:B------:R-:W-:Y:S02]  /*1350*/  FSEL R9, R9, RZ, P6 ;  /* 0x000000ff09097208 */ /* 0x000fe40003000000 */
[----:B------:R-:W-:Y:S02]  /*1360*/  FSETP.GEU.AND P6, PT, R39, RZ, PT ;  /* 0x000000ff2700720b */ /* 0x000fe40003fce000 */
[----:B------:R-:W-:Y:S02]  /*1370*/  FSEL R41, R41, RZ, P5 ;  /* 0x000000ff29297208 */ /* 0x000fe40002800000 */
[----:B------:R-:W-:-:S02]  /*1380*/  FSEL R7, R39, RZ, P6 ;  /* 0x000000ff27077208 */ /* 0x000fc40003000000 */
[----:B------:R-:W-:Y:S02]  /*1390*/  @P3 FSEL R6, R9, RZ, P2 ;  /* 0x000000ff09063208 */ /* 0x000fe40001000000 */
[----:B------:R-:W-:Y:S02]  /*13a0*/  @P3 FSEL R7, R41, RZ, P2 ;  /* 0x000000ff29073208 */ /* 0x000fe40001000000 */
[----:B------:R-:W-:Y:S02]  /*13b0*/  FSETP.GEU.AND P2, PT, R3, RZ, PT ;  /* 0x000000ff0300720b */ /* 0x000fe40003f4e000 */
[----:B------:R-:W-:Y:S02]  /*13c0*/  FSETP.GEU.AND P3, PT, R37, RZ, PT ;  /* 0x000000ff2500720b */ /* 0x000fe40003f6e000 */
[----:B------:R-:W-:Y:S02]  /*13d0*/  @!P1 FSEL R6, R3, RZ, P2 ;  /* 0x000000ff03069208 */ /* 0x000fe40001000000 */
[----:B------:R-:W-:-:S02]  /*13e0*/  @!P1 FSEL R7, R37, RZ, P3 ;  /* 0x000000ff25079208 */ /* 0x000fc40001800000 */
[C---:B------:R-:W-:Y:S02]  /*13f0*/  FSETP.GEU.AND P1, PT, R2.reuse, RZ, PT ;  /* 0x000000ff0200720b */ /* 0x040fe40003f2e000 */
[C---:B------:R-:W-:Y:S02]  /*1400*/  FSETP.GEU.AND P2, PT, R35.reuse, RZ, PT ;  /* 0x000000ff2300720b */ /* 0x040fe40003f4e000 */
[----:B------:R-:W-:Y:S02]  /*1410*/  @!P0 FSEL R6, R2, RZ, P1 ;  /* 0x000000ff02068208 */ /* 0x000fe40000800000 */
[----:B------:R-:W-:-:S05]  /*1420*/  @!P0 FSEL R7, R35, RZ, P2 ;  /* 0x000000ff23078208 */ /* 0x000fca0001000000 */
[----:B------:R-:W-:Y:S01]  /*1430*/  STG.E.64 desc[UR4][R4.64], R6 ;  /* 0x0000000604007986 */ /* 0x000fe2000c101b04 */
[----:B------:R-:W-:Y:S05]  /*1440*/  EXIT ;  /* 0x000000000000794d */ /* 0x000fea0003800000 */
.L_x_0:
[----:B------:R-:W-:-:S00]  /*1450*/  BRA `(.L_x_0) ;  /* 0xfffffffc00fc7947 */ /* 0x000fc0000383ffff */
[----:B------:R-:W-:-:S00]  /*1460*/  NOP ;  /* 0x0000000000007918 */ /* 0x000fc00000000000 */
        /* <DEDUP_REMOVED lines=9> */
.L_x_1:


//--------------------- .nv.global.init           --------------------------
	.section	.nv.global.init,"aw",@progbits
.nv.global.init:
	.type		_$_str,@object
	.size		_$_str,(_$_str_$_2 - _$_str)
_$_str:
        /*0000*/ 	.byte	0x5f, 0x5f, 0x43, 0x55, 0x44, 0x41, 0x5f, 0x46, 0x54, 0x5a, 0x00
	.type		_$_str_$_2,@object
	.size		_$_str_$_2,(.L_1 - _$_str_$_2)
_$_str_$_2:
        /*000b*/ 	.byte	0x5f, 0x5f, 0x43, 0x55, 0x44, 0x41, 0x5f, 0x50, 0x52, 0x45, 0x43, 0x5f, 0x53, 0x51, 0x52, 0x54
        /*001b*/ 	.byte	0x00
.L_1:


//--------------------- .nv.constant0.triton_poi_fused_cat_6 --------------------------
	.section	.nv.constant0.triton_poi_fused_cat_6,"a",@progbits
	.sectionflags	@""
	.align	4
.nv.constant0.triton_poi_fused_cat_6:
	.zero		700
